//
// Generated by NVIDIA NVVM Compiler
//
// Compiler Build ID: CL-36424714
// Cuda compilation tools, release 13.0, V13.0.88
// Based on NVVM 20.0.0
//

.version 9.0
.target sm_100
.address_size 64

	// .globl	default_function_kernel

.visible .entry default_function_kernel(
	.param .u64 .ptr .align 1 default_function_kernel_param_0,
	.param .u64 .ptr .align 1 default_function_kernel_param_1
)
.maxntid 63
{
	.reg .b32 	%r<4>;
	.reg .b32 	%f<3>;
	.reg .b64 	%rd<8>;

	ld.param.u64 	%rd1, [default_function_kernel_param_0];
	ld.param.u64 	%rd2, [default_function_kernel_param_1];
	cvta.to.global.u64 	%rd3, %rd1;
	cvta.to.global.u64 	%rd4, %rd2;
	mov.u32 	%r1, %ctaid.x;
	mov.u32 	%r2, %tid.x;
	mad.lo.s32 	%r3, %r1, 63, %r2;
	mul.wide.u32 	%rd5, %r3, 4;
	add.s64 	%rd6, %rd4, %rd5;
	ld.global.nc.f32 	%f1, [%rd6];
	max.f32 	%f2, %f1, 0f00000000;
	add.s64 	%rd7, %rd3, %rd5;
	st.global.f32 	[%rd7], %f2;
	ret;

}


// ===== COMPILED SASS (sm_100) =====

	.target	sm_100

	.elftype	@"ET_EXEC"


//--------------------- .note.nv.tkinfo           --------------------------
	.section	.note.nv.tkinfo,"",@"SHT_NOTE"
	.sectionflags	@"SHF_NOTE_NV_TKINFO"
	.tkinfo
        /*0018*/ 	.word	0x00000002
        /*0030*/ 	.string	""
        /*0030*/ 	.string	"ptxas"
        /*0030*/ 	.string	"Cuda compilation tools, release 13.0, V13.0.88"
        /*0030*/ 	.string	"Build cuda_13.0.r13.0/compiler.36424714_0"
        /*0030*/ 	.string	"-arch sm_100 -m 64 "



//--------------------- .note.nv.cuinfo           --------------------------
	.section	.note.nv.cuinfo,"",@"SHT_NOTE"
	.sectionflags	@"SHF_NOTE_NV_CUINFO"
        /*0018*/ 	.short	0x0002
        /*001a*/ 	.short	0x0064
        /*001c*/ 	.short	0x0082
	.zero		2


//--------------------- .nv.info                  --------------------------
	.section	.nv.info,"",@"SHT_CUDA_INFO"
	.align	4


	//----- nvinfo : EIATTR_REGCOUNT
	.align		4
        /*0000*/ 	.byte	0x04, 0x2f
        /*0002*/ 	.short	(.L_1 - .L_0)
	.align		4
.L_0:
        /*0004*/ 	.word	index@(default_function_kernel)
        /*0008*/ 	.word	0x0000000a


	//----- nvinfo : EIATTR_FRAME_SIZE
	.align		4
.L_1:
        /*000c*/ 	.byte	0x04, 0x11
        /*000e*/ 	.short	(.L_3 - .L_2)
	.align		4
.L_2:
        /*0010*/ 	.word	index@(default_function_kernel)
        /*0014*/ 	.word	0x00000000


	//----- nvinfo : EIATTR_MIN_STACK_SIZE
	.align		4
.L_3:
        /*0018*/ 	.byte	0x04, 0x12
        /*001a*/ 	.short	(.L_5 - .L_4)
	.align		4
.L_4:
        /*001c*/ 	.word	index@(default_function_kernel)
        /*0020*/ 	.word	0x00000000
.L_5:


//--------------------- .nv.compat                --------------------------
	.section	.nv.compat,"",@"SHT_CUDA_COMPAT_INFO"
	.align	4
        /*0000*/ 	.byte	0x02, 0x09, 0x00, 0x00, 0x02, 0x02, 0x01, 0x00, 0x02, 0x05, 0x05, 0x00, 0x03, 0x07, 0x01, 0x01
        /*0010*/ 	.byte	0x02, 0x03, 0x00, 0x00, 0x02, 0x06, 0x01, 0x00, 0x04, 0x0b, 0x08, 0x00, 0x09, 0x00, 0x00, 0x00
        /*0020*/ 	.byte	0x00, 0x00, 0x00, 0x00


//--------------------- .nv.info.default_function_kernel --------------------------
	.section	.nv.info.default_function_kernel,"",@"SHT_CUDA_INFO"
	.sectionflags	@""
	.align	4


	//----- nvinfo : EIATTR_CUDA_API_VERSION
	.align		4
        /*0000*/ 	.byte	0x04, 0x37
        /*0002*/ 	.short	(.L_7 - .L_6)
.L_6:
        /*0004*/ 	.word	0x00000082


	//----- nvinfo : EIATTR_KPARAM_INFO
	.align		4
.L_7:
        /*0008*/ 	.byte	0x04, 0x17
        /*000a*/ 	.short	(.L_9 - .L_8)
.L_8:
        /*000c*/ 	.word	0x00000000
        /*0010*/ 	.short	0x0001
        /*0012*/ 	.short	0x0008
        /*0014*/ 	.byte	0x00, 0xf5, 0x21, 0x00


	//----- nvinfo : EIATTR_KPARAM_INFO
	.align		4
.L_9:
        /*0018*/ 	.byte	0x04, 0x17
        /*001a*/ 	.short	(.L_11 - .L_10)
.L_10:
        /*001c*/ 	.word	0x00000000
        /*0020*/ 	.short	0x0000
        /*0022*/ 	.short	0x0000
        /*0024*/ 	.byte	0x00, 0xf5, 0x21, 0x00


	//----- nvinfo : EIATTR_SPARSE_MMA_MASK
	.align		4
.L_11:
        /*0028*/ 	.byte	0x03, 0x50
        /*002a*/ 	.short	0x0000


	//----- nvinfo : EIATTR_MAXREG_COUNT
	.align		4
        /*002c*/ 	.byte	0x03, 0x1b
        /*002e*/ 	.short	0x00ff


	//----- nvinfo : EIATTR_MERCURY_ISA_VERSION
	.align		4
        /*0030*/ 	.byte	0x03, 0x5f
        /*0032*/ 	.short	0x0101


	//----- nvinfo : EIATTR_VRC_CTA_INIT_COUNT
	.align		4
        /*0034*/ 	.byte	0x02, 0x4a
	.zero		1
	.zero		1


	//----- nvinfo : EIATTR_EXIT_INSTR_OFFSETS
	.align		4
        /*0038*/ 	.byte	0x04, 0x1c
        /*003a*/ 	.short	(.L_13 - .L_12)


	//   ....[0]....
.L_12:
        /*003c*/ 	.word	0x000000c0


	//----- nvinfo : EIATTR_MAX_THREADS
	.align		4
.L_13:
        /*0040*/ 	.byte	0x04, 0x05
        /*0042*/ 	.short	(.L_15 - .L_14)
.L_14:
        /*0044*/ 	.word	0x0000003f
        /*0048*/ 	.word	0x00000001
        /*004c*/ 	.word	0x00000001


	//----- nvinfo : EIATTR_CBANK_PARAM_SIZE
	.align		4
.L_15:
        /*0050*/ 	.byte	0x03, 0x19
        /*0052*/ 	.short	0x0010


	//----- nvinfo : EIATTR_PARAM_CBANK
	.align		4
        /*0054*/ 	.byte	0x04, 0x0a
        /*0056*/ 	.short	(.L_17 - .L_16)
	.align		4
.L_16:
        /*0058*/ 	.word	index@(.nv.constant0.default_function_kernel)
        /*005c*/ 	.short	0x0380
        /*005e*/ 	.short	0x0010


	//----- nvinfo : EIATTR_SW_WAR
	.align		4
.L_17:
        /*0060*/ 	.byte	0x04, 0x36
        /*0062*/ 	.short	(.L_19 - .L_18)
.L_18:
        /*0064*/ 	.word	0x00000008
.L_19:


//--------------------- .nv.callgraph             --------------------------
	.section	.nv.callgraph,"",@"SHT_CUDA_CALLGRAPH"
	.align	4
	.sectionentsize	8
	.align		4
        /*0000*/ 	.word	0x00000000
	.align		4
        /*0004*/ 	.word	0xffffffff
	.align		4
        /*0008*/ 	.word	0x00000000
	.align		4
        /*000c*/ 	.word	0xfffffffe
	.align		4
        /*0010*/ 	.word	0x00000000
	.align		4
        /*0014*/ 	.word	0xfffffffd
	.align		4
        /*0018*/ 	.word	0x00000000
	.align		4
        /*001c*/ 	.word	0xfffffffc


//--------------------- .text.default_function_kernel --------------------------
	.section	.text.default_function_kernel,"ax",@progbits
	.align	128
        .global         default_function_kernel
        .type           default_function_kernel,@function
        .size           default_function_kernel,(.L_x_1 - default_function_kernel)
        .other          default_function_kernel,@"STO_CUDA_ENTRY STV_DEFAULT"
default_function_kernel:
.text.default_function_kernel:
[----:B------:R-:W-:Y:S01]  /*0000*/  LDC R1, c[0x0][0x37c] ;  /* 0x0000df00ff017b82 */ /* 0x000fe20000000800 */
[----:B------:R-:W0:Y:S07]  /*0010*/  S2R R7, SR_CTAID.X ;  /* 0x0000000000077919 */ /* 0x000e2e0000002500 */
[----:B------:R-:W1:Y:S01]  /*0020*/  LDC.64 R2, c[0x0][0x388] ;  /* 0x0000e200ff027b82 */ /* 0x000e620000000a00 */
[----:B------:R-:W2:Y:S01]  /*0030*/  LDCU.64 UR4, c[0x0][0x358] ;  /* 0x00006b00ff0477ac */ /* 0x000ea20008000a00 */
[----:B------:R-:W0:Y:S06]  /*0040*/  S2R R0, SR_TID.X ;  /* 0x0000000000007919 */ /* 0x000e2c0000002100 */
[----:B------:R-:W3:Y:S01]  /*0050*/  LDC.64 R4, c[0x0][0x380] ;  /* 0x0000e000ff047b82 */ /* 0x000ee20000000a00 */
[----:B0-----:R-:W-:-:S04]  /*0060*/  IMAD R7, R7, 0x3f, R0 ;  /* 0x0000003f07077824 */ /* 0x001fc800078e0200 */
[----:B-1----:R-:W-:-:S06]  /*0070*/  IMAD.WIDE.U32 R2, R7, 0x4, R2 ;  /* 0x0000000407027825 */ /* 0x002fcc00078e0002 */
[----:B--2---:R-:W2:Y:S01]  /*0080*/  LDG.E.CONSTANT R2, desc[UR4][R2.64] ;  /* 0x0000000402027981 */ /* 0x004ea2000c1e9900 */
[----:B---3--:R-:W-:Y:S01]  /*0090*/  IMAD.WIDE.U32 R4, R7, 0x4, R4 ;  /* 0x0000000407047825 */ /* 0x008fe200078e0004 */
[----:B--2---:R-:W-:-:S05]  /*00a0*/  FMNMX R7, RZ, R2, !PT ;  /* 0x00000002ff077209 */ /* 0x004fca0007800000 */
[----:B------:R-:W-:Y:S01]  /*00b0*/  STG.E desc[UR4][R4.64], R7 ;  /* 0x0000000704007986 */ /* 0x000fe2000c101904 */
[----:B------:R-:W-:Y:S05]  /*00c0*/  EXIT ;  /* 0x000000000000794d */ /* 0x000fea0003800000 */
.L_x_0:
[----:B------:R-:W-:-:S00]  /*00d0*/  BRA `(.L_x_0) ;  /* 0xfffffffc00fc7947 */ /* 0x000fc0000383ffff */
[----:B------:R-:W-:-:S00]  /*00e0*/  NOP ;  /* 0x0000000000007918 */ /* 0x000fc00000000000 */
        /* <DEDUP_REMOVED lines=9> */
.L_x_1:


//--------------------- .nv.shared.reserved.0     --------------------------
	.section	.nv.shared.reserved.0,"aw",@nobits
	.weak		__nv_reservedSMEM_offset_0_alias
	.size		__nv_reservedSMEM_offset_0_alias, 0, 64
	.other		__nv_reservedSMEM_offset_0_alias,@"STO_CUDA_RESERVED_SHARED STV_DEFAULT"
__nv_reservedSMEM_offset_0_alias:
	.zero		0
	.zero		64


//--------------------- .nv.constant0.default_function_kernel --------------------------
	.section	.nv.constant0.default_function_kernel,"a",@progbits
	.sectionflags	@""
	.align	4
.nv.constant0.default_function_kernel:
	.zero		912


//--------------------- SYMBOLS --------------------------

	.type		.nv.reservedSmem.offset0,@object
	.size		.nv.reservedSmem.offset0,0x4
